//
// Generated by NVIDIA NVVM Compiler
//
// Compiler Build ID: CL-36424714
// Cuda compilation tools, release 13.0, V13.0.88
// Based on NVVM 20.0.0
//

.version 9.0
.target sm_100
.address_size 64

	// .globl	_Z16heat_dist_kernelPfPKfj

.visible .entry _Z16heat_dist_kernelPfPKfj(
	.param .u64 .ptr .align 1 _Z16heat_dist_kernelPfPKfj_param_0,
	.param .u64 .ptr .align 1 _Z16heat_dist_kernelPfPKfj_param_1,
	.param .u32 _Z16heat_dist_kernelPfPKfj_param_2
)
{
	.reg .pred 	%p<9>;
	.reg .b32 	%r<22>;
	.reg .b32 	%f<9>;
	.reg .b64 	%rd<15>;

	ld.param.u64 	%rd1, [_Z16heat_dist_kernelPfPKfj_param_0];
	ld.param.u64 	%rd2, [_Z16heat_dist_kernelPfPKfj_param_1];
	ld.param.u32 	%r3, [_Z16heat_dist_kernelPfPKfj_param_2];
	mov.u32 	%r4, %ctaid.x;
	mov.u32 	%r5, %ntid.x;
	mov.u32 	%r6, %tid.x;
	mad.lo.s32 	%r1, %r4, %r5, %r6;
	mov.u32 	%r7, %ctaid.y;
	mov.u32 	%r8, %ntid.y;
	mov.u32 	%r9, %tid.y;
	mad.lo.s32 	%r2, %r7, %r8, %r9;
	max.u32 	%r10, %r2, %r1;
	setp.ge.u32 	%p1, %r10, %r3;
	@%p1 bra 	$L__BB0_3;
	setp.eq.s32 	%p2, %r2, 0;
	add.s32 	%r11, %r3, -1;
	setp.ge.u32 	%p3, %r2, %r11;
	or.pred  	%p4, %p2, %p3;
	setp.lt.s32 	%p5, %r1, 1;
	or.pred  	%p6, %p5, %p4;
	setp.ge.u32 	%p7, %r1, %r11;
	or.pred  	%p8, %p7, %p6;
	@%p8 bra 	$L__BB0_3;
	cvta.to.global.u64 	%rd3, %rd2;
	add.s32 	%r12, %r2, -1;
	mul.lo.s32 	%r13, %r3, %r12;
	add.s32 	%r14, %r13, %r1;
	mul.wide.u32 	%rd4, %r14, 4;
	add.s64 	%rd5, %rd3, %rd4;
	ld.global.f32 	%f1, [%rd5];
	shl.b32 	%r15, %r3, 1;
	add.s32 	%r16, %r13, %r15;
	add.s32 	%r17, %r16, %r1;
	mul.wide.u32 	%rd6, %r17, 4;
	add.s64 	%rd7, %rd3, %rd6;
	ld.global.f32 	%f2, [%rd7];
	add.f32 	%f3, %f1, %f2;
	sub.s32 	%r18, %r16, %r3;
	add.s32 	%r19, %r1, %r18;
	add.s32 	%r20, %r19, -1;
	mul.wide.u32 	%rd8, %r20, 4;
	add.s64 	%rd9, %rd3, %rd8;
	ld.global.f32 	%f4, [%rd9];
	add.f32 	%f5, %f3, %f4;
	add.s32 	%r21, %r19, 1;
	mul.wide.u32 	%rd10, %r21, 4;
	add.s64 	%rd11, %rd3, %rd10;
	ld.global.f32 	%f6, [%rd11];
	add.f32 	%f7, %f5, %f6;
	mul.f32 	%f8, %f7, 0f3E800000;
	cvta.to.global.u64 	%rd12, %rd1;
	mul.wide.u32 	%rd13, %r19, 4;
	add.s64 	%rd14, %rd12, %rd13;
	st.global.f32 	[%rd14], %f8;
$L__BB0_3:
	ret;

}


// ===== COMPILED SASS (sm_100) =====

	.target	sm_100

	.elftype	@"ET_EXEC"


//--------------------- .note.nv.tkinfo           --------------------------
	.section	.note.nv.tkinfo,"",@"SHT_NOTE"
	.sectionflags	@"SHF_NOTE_NV_TKINFO"
	.tkinfo
        /*0018*/ 	.word	0x00000002
        /*0030*/ 	.string	""
        /*0030*/ 	.string	"ptxas"
        /*0030*/ 	.string	"Cuda compilation tools, release 13.0, V13.0.88"
        /*0030*/ 	.string	"Build cuda_13.0.r13.0/compiler.36424714_0"
        /*0030*/ 	.string	"-arch sm_100 -m 64 "



//--------------------- .note.nv.cuinfo           --------------------------
	.section	.note.nv.cuinfo,"",@"SHT_NOTE"
	.sectionflags	@"SHF_NOTE_NV_CUINFO"
        /*0018*/ 	.short	0x0002
        /*001a*/ 	.short	0x0064
        /*001c*/ 	.short	0x0082
	.zero		2


//--------------------- .nv.info                  --------------------------
	.section	.nv.info,"",@"SHT_CUDA_INFO"
	.align	4


	//----- nvinfo : EIATTR_REGCOUNT
	.align		4
        /*0000*/ 	.byte	0x04, 0x2f
        /*0002*/ 	.short	(.L_1 - .L_0)
	.align		4
.L_0:
        /*0004*/ 	.word	index@(_Z16heat_dist_kernelPfPKfj)
        /*0008*/ 	.word	0x00000010


	//----- nvinfo : EIATTR_FRAME_SIZE
	.align		4
.L_1:
        /*000c*/ 	.byte	0x04, 0x11
        /*000e*/ 	.short	(.L_3 - .L_2)
	.align		4
.L_2:
        /*0010*/ 	.word	index@(_Z16heat_dist_kernelPfPKfj)
        /*0014*/ 	.word	0x00000000


	//----- nvinfo : EIATTR_MIN_STACK_SIZE
	.align		4
.L_3:
        /*0018*/ 	.byte	0x04, 0x12
        /*001a*/ 	.short	(.L_5 - .L_4)
	.align		4
.L_4:
        /*001c*/ 	.word	index@(_Z16heat_dist_kernelPfPKfj)
        /*0020*/ 	.word	0x00000000
.L_5:


//--------------------- .nv.compat                --------------------------
	.section	.nv.compat,"",@"SHT_CUDA_COMPAT_INFO"
	.align	4
        /*0000*/ 	.byte	0x02, 0x09, 0x00, 0x00, 0x02, 0x02, 0x01, 0x00, 0x02, 0x05, 0x05, 0x00, 0x03, 0x07, 0x01, 0x01
        /*0010*/ 	.byte	0x02, 0x03, 0x00, 0x00, 0x02, 0x06, 0x01, 0x00, 0x04, 0x0b, 0x08, 0x00, 0x09, 0x00, 0x00, 0x00
        /*0020*/ 	.byte	0x00, 0x00, 0x00, 0x00


//--------------------- .nv.info._Z16heat_dist_kernelPfPKfj --------------------------
	.section	.nv.info._Z16heat_dist_kernelPfPKfj,"",@"SHT_CUDA_INFO"
	.sectionflags	@""
	.align	4


	//----- nvinfo : EIATTR_CUDA_API_VERSION
	.align		4
        /*0000*/ 	.byte	0x04, 0x37
        /*0002*/ 	.short	(.L_7 - .L_6)
.L_6:
        /*0004*/ 	.word	0x00000082


	//----- nvinfo : EIATTR_KPARAM_INFO
	.align		4
.L_7:
        /*0008*/ 	.byte	0x04, 0x17
        /*000a*/ 	.short	(.L_9 - .L_8)
.L_8:
        /*000c*/ 	.word	0x00000000
        /*0010*/ 	.short	0x0002
        /*0012*/ 	.short	0x0010
        /*0014*/ 	.byte	0x00, 0xf0, 0x11, 0x00


	//----- nvinfo : EIATTR_KPARAM_INFO
	.align		4
.L_9:
        /*0018*/ 	.byte	0x04, 0x17
        /*001a*/ 	.short	(.L_11 - .L_10)
.L_10:
        /*001c*/ 	.word	0x00000000
        /*0020*/ 	.short	0x0001
        /*0022*/ 	.short	0x0008
        /*0024*/ 	.byte	0x00, 0xf5, 0x21, 0x00


	//----- nvinfo : EIATTR_KPARAM_INFO
	.align		4
.L_11:
        /*0028*/ 	.byte	0x04, 0x17
        /*002a*/ 	.short	(.L_13 - .L_12)
.L_12:
        /*002c*/ 	.word	0x00000000
        /*0030*/ 	.short	0x0000
        /*0032*/ 	.short	0x0000
        /*0034*/ 	.byte	0x00, 0xf5, 0x21, 0x00


	//----- nvinfo : EIATTR_SPARSE_MMA_MASK
	.align		4
.L_13:
        /*0038*/ 	.byte	0x03, 0x50
        /*003a*/ 	.short	0x0000


	//----- nvinfo : EIATTR_MAXREG_COUNT
	.align		4
        /*003c*/ 	.byte	0x03, 0x1b
        /*003e*/ 	.short	0x00ff


	//----- nvinfo : EIATTR_MERCURY_ISA_VERSION
	.align		4
        /*0040*/ 	.byte	0x03, 0x5f
        /*0042*/ 	.short	0x0101


	//----- nvinfo : EIATTR_VRC_CTA_INIT_COUNT
	.align		4
        /*0044*/ 	.byte	0x02, 0x4a
	.zero		1
	.zero		1


	//----- nvinfo : EIATTR_EXIT_INSTR_OFFSETS
	.align		4
        /*0048*/ 	.byte	0x04, 0x1c
        /*004a*/ 	.short	(.L_15 - .L_14)


	//   ....[0]....
.L_14:
        /*004c*/ 	.word	0x000000c0


	//   ....[1]....
        /*0050*/ 	.word	0x00000120


	//   ....[2]....
        /*0054*/ 	.word	0x000002c0


	//----- nvinfo : EIATTR_CBANK_PARAM_SIZE
	.align		4
.L_15:
        /*0058*/ 	.byte	0x03, 0x19
        /*005a*/ 	.short	0x0014


	//----- nvinfo : EIATTR_PARAM_CBANK
	.align		4
        /*005c*/ 	.byte	0x04, 0x0a
        /*005e*/ 	.short	(.L_17 - .L_16)
	.align		4
.L_16:
        /*0060*/ 	.word	index@(.nv.constant0._Z16heat_dist_kernelPfPKfj)
        /*0064*/ 	.short	0x0380
        /*0066*/ 	.short	0x0014


	//----- nvinfo : EIATTR_SW_WAR
	.align		4
.L_17:
        /*0068*/ 	.byte	0x04, 0x36
        /*006a*/ 	.short	(.L_19 - .L_18)
.L_18:
        /*006c*/ 	.word	0x00000008
.L_19:


//--------------------- .nv.callgraph             --------------------------
	.section	.nv.callgraph,"",@"SHT_CUDA_CALLGRAPH"
	.align	4
	.sectionentsize	8
	.align		4
        /*0000*/ 	.word	0x00000000
	.align		4
        /*0004*/ 	.word	0xffffffff
	.align		4
        /*0008*/ 	.word	0x00000000
	.align		4
        /*000c*/ 	.word	0xfffffffe
	.align		4
        /*0010*/ 	.word	0x00000000
	.align		4
        /*0014*/ 	.word	0xfffffffd
	.align		4
        /*0018*/ 	.word	0x00000000
	.align		4
        /*001c*/ 	.word	0xfffffffc


//--------------------- .text._Z16heat_dist_kernelPfPKfj --------------------------
	.section	.text._Z16heat_dist_kernelPfPKfj,"ax",@progbits
	.align	128
        .global         _Z16heat_dist_kernelPfPKfj
        .type           _Z16heat_dist_kernelPfPKfj,@function
        .size           _Z16heat_dist_kernelPfPKfj,(.L_x_1 - _Z16heat_dist_kernelPfPKfj)
        .other          _Z16heat_dist_kernelPfPKfj,@"STO_CUDA_ENTRY STV_DEFAULT"
_Z16heat_dist_kernelPfPKfj:
.text._Z16heat_dist_kernelPfPKfj:
[----:B------:R-:W-:Y:S01]  /*0000*/  LDC R1, c[0x0][0x37c] ;  /* 0x0000df00ff017b82 */ /* 0x000fe20000000800 */
[----:B------:R-:W0:Y:S07]  /*0010*/  S2R R3, SR_TID.X ;  /* 0x0000000000037919 */ /* 0x000e2e0000002100 */
[----:B------:R-:W0:Y:S01]  /*0020*/  LDC R0, c[0x0][0x360] ;  /* 0x0000d800ff007b82 */ /* 0x000e220000000800 */
[----:B------:R-:W1:Y:S07]  /*0030*/  S2R R2, SR_TID.Y ;  /* 0x0000000000027919 */ /* 0x000e6e0000002200 */
[----:B------:R-:W0:Y:S08]  /*0040*/  S2UR UR4, SR_CTAID.X ;  /* 0x00000000000479c3 */ /* 0x000e300000002500 */
[----:B------:R-:W1:Y:S08]  /*0050*/  S2UR UR5, SR_CTAID.Y ;  /* 0x00000000000579c3 */ /* 0x000e700000002600 */
[----:B------:R-:W1:Y:S08]  /*0060*/  LDC R5, c[0x0][0x364] ;  /* 0x0000d900ff057b82 */ /* 0x000e700000000800 */
[----:B------:R-:W2:Y:S01]  /*0070*/  LDC R4, c[0x0][0x390] ;  /* 0x0000e400ff047b82 */ /* 0x000ea20000000800 */
[----:B0-----:R-:W-:-:S02]  /*0080*/  IMAD R0, R0, UR4, R3 ;  /* 0x0000000400007c24 */ /* 0x001fc4000f8e0203 */
[----:B-1----:R-:W-:-:S05]  /*0090*/  IMAD R5, R5, UR5, R2 ;  /* 0x0000000505057c24 */ /* 0x002fca000f8e0202 */
[----:B------:R-:W-:-:S04]  /*00a0*/  VIMNMX.U32 R2, PT, PT, R0, R5, !PT ;  /* 0x0000000500027248 */ /* 0x000fc80007fe0000 */
[----:B--2---:R-:W-:-:S13]  /*00b0*/  ISETP.GE.U32.AND P0, PT, R2, R4, PT ;  /* 0x000000040200720c */ /* 0x004fda0003f06070 */
[----:B------:R-:W-:Y:S05]  /*00c0*/  @P0 EXIT ;  /* 0x000000000000094d */ /* 0x000fea0003800000 */
[----:B------:R-:W-:-:S04]  /*00d0*/  IADD3 R2, PT, PT, R4, -0x1, RZ ;  /* 0xffffffff04027810 */ /* 0x000fc80007ffe0ff */
[----:B------:R-:W-:-:S04]  /*00e0*/  ISETP.GE.U32.AND P0, PT, R5, R2, PT ;  /* 0x000000020500720c */ /* 0x000fc80003f06070 */
[----:B------:R-:W-:-:S04]  /*00f0*/  ISETP.EQ.OR P0, PT, R5, RZ, P0 ;  /* 0x000000ff0500720c */ /* 0x000fc80000702670 */
[----:B------:R-:W-:-:S04]  /*0100*/  ISETP.LT.OR P0, PT, R0, 0x1, P0 ;  /* 0x000000010000780c */ /* 0x000fc80000701670 */
[----:B------:R-:W-:-:S13]  /*0110*/  ISETP.GE.U32.OR P0, PT, R0, R2, P0 ;  /* 0x000000020000720c */ /* 0x000fda0000706470 */
[----:B------:R-:W-:Y:S05]  /*0120*/  @P0 EXIT ;  /* 0x000000000000094d */ /* 0x000fea0003800000 */
[----:B------:R-:W0:Y:S01]  /*0130*/  LDC.64 R2, c[0x0][0x388] ;  /* 0x0000e200ff027b82 */ /* 0x000e220000000a00 */
[----:B------:R-:W-:Y:S01]  /*0140*/  IADD3 R5, PT, PT, R5, -0x1, RZ ;  /* 0xffffffff05057810 */ /* 0x000fe20007ffe0ff */
[----:B------:R-:W1:Y:S04]  /*0150*/  LDCU.64 UR4, c[0x0][0x358] ;  /* 0x00006b00ff0477ac */ /* 0x000e680008000a00 */
[----:B------:R-:W-:-:S05]  /*0160*/  IMAD R5, R5, R4, RZ ;  /* 0x0000000405057224 */ /* 0x000fca00078e02ff */
[-C--:B------:R-:W-:Y:S02]  /*0170*/  LEA R7, R4, R5.reuse, 0x1 ;  /* 0x0000000504077211 */ /* 0x080fe400078e08ff */
[C---:B------:R-:W-:Y:S02]  /*0180*/  IADD3 R5, PT, PT, R0.reuse, R5, RZ ;  /* 0x0000000500057210 */ /* 0x040fe40007ffe0ff */
[C---:B------:R-:W-:Y:S02]  /*0190*/  IADD3 R13, PT, PT, R0.reuse, -R4, R7 ;  /* 0x80000004000d7210 */ /* 0x040fe40007ffe007 */
[----:B------:R-:W-:Y:S02]  /*01a0*/  IADD3 R7, PT, PT, R0, R7, RZ ;  /* 0x0000000700077210 */ /* 0x000fe40007ffe0ff */
[C---:B------:R-:W-:Y:S02]  /*01b0*/  IADD3 R9, PT, PT, R13.reuse, -0x1, RZ ;  /* 0xffffffff0d097810 */ /* 0x040fe40007ffe0ff */
[----:B------:R-:W-:Y:S01]  /*01c0*/  IADD3 R11, PT, PT, R13, 0x1, RZ ;  /* 0x000000010d0b7810 */ /* 0x000fe20007ffe0ff */
[----:B0-----:R-:W-:-:S04]  /*01d0*/  IMAD.WIDE.U32 R4, R5, 0x4, R2 ;  /* 0x0000000405047825 */ /* 0x001fc800078e0002 */
[--C-:B------:R-:W-:Y:S02]  /*01e0*/  IMAD.WIDE.U32 R6, R7, 0x4, R2.reuse ;  /* 0x0000000407067825 */ /* 0x100fe400078e0002 */
[----:B-1----:R-:W2:Y:S02]  /*01f0*/  LDG.E R4, desc[UR4][R4.64] ;  /* 0x0000000404047981 */ /* 0x002ea4000c1e1900 */
[--C-:B------:R-:W-:Y:S02]  /*0200*/  IMAD.WIDE.U32 R8, R9, 0x4, R2.reuse ;  /* 0x0000000409087825 */ /* 0x100fe400078e0002 */
[----:B------:R-:W2:Y:S02]  /*0210*/  LDG.E R7, desc[UR4][R6.64] ;  /* 0x0000000406077981 */ /* 0x000ea4000c1e1900 */
[----:B------:R-:W-:Y:S02]  /*0220*/  IMAD.WIDE.U32 R2, R11, 0x4, R2 ;  /* 0x000000040b027825 */ /* 0x000fe400078e0002 */
[----:B------:R-:W3:Y:S01]  /*0230*/  LDG.E R9, desc[UR4][R8.64] ;  /* 0x0000000408097981 */ /* 0x000ee2000c1e1900 */
[----:B------:R-:W0:Y:S03]  /*0240*/  LDC.64 R10, c[0x0][0x380] ;  /* 0x0000e000ff0a7b82 */ /* 0x000e260000000a00 */
[----:B------:R-:W4:Y:S01]  /*0250*/  LDG.E R3, desc[UR4][R2.64] ;  /* 0x0000000402037981 */ /* 0x000f22000c1e1900 */
[----:B--2---:R-:W-:Y:S01]  /*0260*/  FADD R0, R4, R7 ;  /* 0x0000000704007221 */ /* 0x004fe20000000000 */
[----:B0-----:R-:W-:-:S04]  /*0270*/  IMAD.WIDE.U32 R4, R13, 0x4, R10 ;  /* 0x000000040d047825 */ /* 0x001fc800078e000a */
[----:B---3--:R-:W-:-:S04]  /*0280*/  FADD R0, R0, R9 ;  /* 0x0000000900007221 */ /* 0x008fc80000000000 */
[----:B----4-:R-:W-:-:S04]  /*0290*/  FADD R0, R0, R3 ;  /* 0x0000000300007221 */ /* 0x010fc80000000000 */
[----:B------:R-:W-:-:S05]  /*02a0*/  FMUL R11, R0, 0.25 ;  /* 0x3e800000000b7820 */ /* 0x000fca0000400000 */
[----:B------:R-:W-:Y:S01]  /*02b0*/  STG.E desc[UR4][R4.64], R11 ;  /* 0x0000000b04007986 */ /* 0x000fe2000c101904 */
[----:B------:R-:W-:Y:S05]  /*02c0*/  EXIT ;  /* 0x000000000000794d */ /* 0x000fea0003800000 */
.L_x_0:
[----:B------:R-:W-:-:S00]  /*02d0*/  BRA `(.L_x_0) ;  /* 0xfffffffc00fc7947 */ /* 0x000fc0000383ffff */
[----:B------:R-:W-:-:S00]  /*02e0*/  NOP ;  /* 0x0000000000007918 */ /* 0x000fc00000000000 */
        /* <DEDUP_REMOVED lines=9> */
.L_x_1:


//--------------------- .nv.shared.reserved.0     --------------------------
	.section	.nv.shared.reserved.0,"aw",@nobits
	.weak		__nv_reservedSMEM_offset_0_alias
	.size		__nv_reservedSMEM_offset_0_alias, 0, 64
	.other		__nv_reservedSMEM_offset_0_alias,@"STO_CUDA_RESERVED_SHARED STV_DEFAULT"
__nv_reservedSMEM_offset_0_alias:
	.zero		0
	.zero		64


//--------------------- .nv.constant0._Z16heat_dist_kernelPfPKfj --------------------------
	.section	.nv.constant0._Z16heat_dist_kernelPfPKfj,"a",@progbits
	.sectionflags	@""
	.align	4
.nv.constant0._Z16heat_dist_kernelPfPKfj:
	.zero		916


//--------------------- SYMBOLS --------------------------

	.type		.nv.reservedSmem.offset0,@object
	.size		.nv.reservedSmem.offset0,0x4
